//
// Generated by NVIDIA NVVM Compiler
//
// Compiler Build ID: CL-36424714
// Cuda compilation tools, release 13.0, V13.0.88
// Based on NVVM 20.0.0
//

.version 9.0
.target sm_100
.address_size 64

	// .globl	_Z12Complex_multP6float2PKS_S2_

.visible .entry _Z12Complex_multP6float2PKS_S2_(
	.param .u64 .ptr .align 1 _Z12Complex_multP6float2PKS_S2__param_0,
	.param .u64 .ptr .align 1 _Z12Complex_multP6float2PKS_S2__param_1,
	.param .u64 .ptr .align 1 _Z12Complex_multP6float2PKS_S2__param_2
)
{
	.reg .b32 	%r<5>;
	.reg .b32 	%f<12>;
	.reg .b64 	%rd<11>;

	ld.param.u64 	%rd1, [_Z12Complex_multP6float2PKS_S2__param_0];
	ld.param.u64 	%rd2, [_Z12Complex_multP6float2PKS_S2__param_1];
	ld.param.u64 	%rd3, [_Z12Complex_multP6float2PKS_S2__param_2];
	cvta.to.global.u64 	%rd4, %rd1;
	cvta.to.global.u64 	%rd5, %rd3;
	cvta.to.global.u64 	%rd6, %rd2;
	mov.u32 	%r1, %tid.x;
	mov.u32 	%r2, %ctaid.x;
	mov.u32 	%r3, %ntid.x;
	mad.lo.s32 	%r4, %r2, %r3, %r1;
	mul.wide.s32 	%rd7, %r4, 8;
	add.s64 	%rd8, %rd6, %rd7;
	ld.global.v2.f32 	{%f1, %f2}, [%rd8];
	add.s64 	%rd9, %rd5, %rd7;
	ld.global.v2.f32 	{%f3, %f4}, [%rd9];
	mul.f32 	%f5, %f2, %f4;
	fma.rn.f32 	%f6, %f1, %f3, %f5;
	add.s64 	%rd10, %rd4, %rd7;
	st.global.f32 	[%rd10], %f6;
	ld.global.f32 	%f7, [%rd8];
	ld.global.f32 	%f8, [%rd9];
	mul.f32 	%f9, %f2, %f8;
	mul.f32 	%f10, %f4, %f7;
	sub.f32 	%f11, %f9, %f10;
	st.global.f32 	[%rd10+4], %f11;
	ret;

}


// ===== COMPILED SASS (sm_100) =====

	.target	sm_100

	.elftype	@"ET_EXEC"


//--------------------- .note.nv.tkinfo           --------------------------
	.section	.note.nv.tkinfo,"",@"SHT_NOTE"
	.sectionflags	@"SHF_NOTE_NV_TKINFO"
	.tkinfo
        /*0018*/ 	.word	0x00000002
        /*0030*/ 	.string	""
        /*0030*/ 	.string	"ptxas"
        /*0030*/ 	.string	"Cuda compilation tools, release 13.0, V13.0.88"
        /*0030*/ 	.string	"Build cuda_13.0.r13.0/compiler.36424714_0"
        /*0030*/ 	.string	"-arch sm_100 -m 64 "



//--------------------- .note.nv.cuinfo           --------------------------
	.section	.note.nv.cuinfo,"",@"SHT_NOTE"
	.sectionflags	@"SHF_NOTE_NV_CUINFO"
        /*0018*/ 	.short	0x0002
        /*001a*/ 	.short	0x0064
        /*001c*/ 	.short	0x0082
	.zero		2


//--------------------- .nv.info                  --------------------------
	.section	.nv.info,"",@"SHT_CUDA_INFO"
	.align	4


	//----- nvinfo : EIATTR_REGCOUNT
	.align		4
        /*0000*/ 	.byte	0x04, 0x2f
        /*0002*/ 	.short	(.L_1 - .L_0)
	.align		4
.L_0:
        /*0004*/ 	.word	index@(_Z12Complex_multP6float2PKS_S2_)
        /*0008*/ 	.word	0x00000012


	//----- nvinfo : EIATTR_FRAME_SIZE
	.align		4
.L_1:
        /*000c*/ 	.byte	0x04, 0x11
        /*000e*/ 	.short	(.L_3 - .L_2)
	.align		4
.L_2:
        /*0010*/ 	.word	index@(_Z12Complex_multP6float2PKS_S2_)
        /*0014*/ 	.word	0x00000000


	//----- nvinfo : EIATTR_MIN_STACK_SIZE
	.align		4
.L_3:
        /*0018*/ 	.byte	0x04, 0x12
        /*001a*/ 	.short	(.L_5 - .L_4)
	.align		4
.L_4:
        /*001c*/ 	.word	index@(_Z12Complex_multP6float2PKS_S2_)
        /*0020*/ 	.word	0x00000000
.L_5:


//--------------------- .nv.compat                --------------------------
	.section	.nv.compat,"",@"SHT_CUDA_COMPAT_INFO"
	.align	4
        /*0000*/ 	.byte	0x02, 0x09, 0x00, 0x00, 0x02, 0x02, 0x01, 0x00, 0x02, 0x05, 0x05, 0x00, 0x03, 0x07, 0x01, 0x01
        /*0010*/ 	.byte	0x02, 0x03, 0x00, 0x00, 0x02, 0x06, 0x01, 0x00, 0x04, 0x0b, 0x08, 0x00, 0x09, 0x00, 0x00, 0x00
        /*0020*/ 	.byte	0x00, 0x00, 0x00, 0x00


//--------------------- .nv.info._Z12Complex_multP6float2PKS_S2_ --------------------------
	.section	.nv.info._Z12Complex_multP6float2PKS_S2_,"",@"SHT_CUDA_INFO"
	.sectionflags	@""
	.align	4


	//----- nvinfo : EIATTR_CUDA_API_VERSION
	.align		4
        /*0000*/ 	.byte	0x04, 0x37
        /*0002*/ 	.short	(.L_7 - .L_6)
.L_6:
        /*0004*/ 	.word	0x00000082


	//----- nvinfo : EIATTR_KPARAM_INFO
	.align		4
.L_7:
        /*0008*/ 	.byte	0x04, 0x17
        /*000a*/ 	.short	(.L_9 - .L_8)
.L_8:
        /*000c*/ 	.word	0x00000000
        /*0010*/ 	.short	0x0002
        /*0012*/ 	.short	0x0010
        /*0014*/ 	.byte	0x00, 0xf5, 0x21, 0x00


	//----- nvinfo : EIATTR_KPARAM_INFO
	.align		4
.L_9:
        /*0018*/ 	.byte	0x04, 0x17
        /*001a*/ 	.short	(.L_11 - .L_10)
.L_10:
        /*001c*/ 	.word	0x00000000
        /*0020*/ 	.short	0x0001
        /*0022*/ 	.short	0x0008
        /*0024*/ 	.byte	0x00, 0xf5, 0x21, 0x00


	//----- nvinfo : EIATTR_KPARAM_INFO
	.align		4
.L_11:
        /*0028*/ 	.byte	0x04, 0x17
        /*002a*/ 	.short	(.L_13 - .L_12)
.L_12:
        /*002c*/ 	.word	0x00000000
        /*0030*/ 	.short	0x0000
        /*0032*/ 	.short	0x0000
        /*0034*/ 	.byte	0x00, 0xf5, 0x21, 0x00


	//----- nvinfo : EIATTR_SPARSE_MMA_MASK
	.align		4
.L_13:
        /*0038*/ 	.byte	0x03, 0x50
        /*003a*/ 	.short	0x0000


	//----- nvinfo : EIATTR_MAXREG_COUNT
	.align		4
        /*003c*/ 	.byte	0x03, 0x1b
        /*003e*/ 	.short	0x00ff


	//----- nvinfo : EIATTR_MERCURY_ISA_VERSION
	.align		4
        /*0040*/ 	.byte	0x03, 0x5f
        /*0042*/ 	.short	0x0101


	//----- nvinfo : EIATTR_VRC_CTA_INIT_COUNT
	.align		4
        /*0044*/ 	.byte	0x02, 0x4a
	.zero		1
	.zero		1


	//----- nvinfo : EIATTR_EXIT_INSTR_OFFSETS
	.align		4
        /*0048*/ 	.byte	0x04, 0x1c
        /*004a*/ 	.short	(.L_15 - .L_14)


	//   ....[0]....
.L_14:
        /*004c*/ 	.word	0x00000160


	//----- nvinfo : EIATTR_CBANK_PARAM_SIZE
	.align		4
.L_15:
        /*0050*/ 	.byte	0x03, 0x19
        /*0052*/ 	.short	0x0018


	//----- nvinfo : EIATTR_PARAM_CBANK
	.align		4
        /*0054*/ 	.byte	0x04, 0x0a
        /*0056*/ 	.short	(.L_17 - .L_16)
	.align		4
.L_16:
        /*0058*/ 	.word	index@(.nv.constant0._Z12Complex_multP6float2PKS_S2_)
        /*005c*/ 	.short	0x0380
        /*005e*/ 	.short	0x0018


	//----- nvinfo : EIATTR_SW_WAR
	.align		4
.L_17:
        /*0060*/ 	.byte	0x04, 0x36
        /*0062*/ 	.short	(.L_19 - .L_18)
.L_18:
        /*0064*/ 	.word	0x00000008
.L_19:


//--------------------- .nv.callgraph             --------------------------
	.section	.nv.callgraph,"",@"SHT_CUDA_CALLGRAPH"
	.align	4
	.sectionentsize	8
	.align		4
        /*0000*/ 	.word	0x00000000
	.align		4
        /*0004*/ 	.word	0xffffffff
	.align		4
        /*0008*/ 	.word	0x00000000
	.align		4
        /*000c*/ 	.word	0xfffffffe
	.align		4
        /*0010*/ 	.word	0x00000000
	.align		4
        /*0014*/ 	.word	0xfffffffd
	.align		4
        /*0018*/ 	.word	0x00000000
	.align		4
        /*001c*/ 	.word	0xfffffffc


//--------------------- .text._Z12Complex_multP6float2PKS_S2_ --------------------------
	.section	.text._Z12Complex_multP6float2PKS_S2_,"ax",@progbits
	.align	128
        .global         _Z12Complex_multP6float2PKS_S2_
        .type           _Z12Complex_multP6float2PKS_S2_,@function
        .size           _Z12Complex_multP6float2PKS_S2_,(.L_x_1 - _Z12Complex_multP6float2PKS_S2_)
        .other          _Z12Complex_multP6float2PKS_S2_,@"STO_CUDA_ENTRY STV_DEFAULT"
_Z12Complex_multP6float2PKS_S2_:
.text._Z12Complex_multP6float2PKS_S2_:
[----:B------:R-:W-:Y:S01]  /*0000*/  LDC R1, c[0x0][0x37c] ;  /* 0x0000df00ff017b82 */ /* 0x000fe20000000800 */
[----:B------:R-:W0:Y:S07]  /*0010*/  S2R R9, SR_TID.X ;  /* 0x0000000000097919 */ /* 0x000e2e0000002100 */
[----:B------:R-:W0:Y:S01]  /*0020*/  S2UR UR6, SR_CTAID.X ;  /* 0x00000000000679c3 */ /* 0x000e220000002500 */
[----:B------:R-:W1:Y:S07]  /*0030*/  LDCU.64 UR4, c[0x0][0x358] ;  /* 0x00006b00ff0477ac */ /* 0x000e6e0008000a00 */
[----:B------:R-:W0:Y:S08]  /*0040*/  LDC R0, c[0x0][0x360] ;  /* 0x0000d800ff007b82 */ /* 0x000e300000000800 */
[----:B------:R-:W2:Y:S08]  /*0050*/  LDC.64 R2, c[0x0][0x388] ;  /* 0x0000e200ff027b82 */ /* 0x000eb00000000a00 */
[----:B------:R-:W3:Y:S01]  /*0060*/  LDC.64 R4, c[0x0][0x390] ;  /* 0x0000e400ff047b82 */ /* 0x000ee20000000a00 */
[----:B0-----:R-:W-:-:S07]  /*0070*/  IMAD R9, R0, UR6, R9 ;  /* 0x0000000600097c24 */ /* 0x001fce000f8e0209 */
[----:B------:R-:W0:Y:S01]  /*0080*/  LDC.64 R6, c[0x0][0x380] ;  /* 0x0000e000ff067b82 */ /* 0x000e220000000a00 */
[----:B--2---:R-:W-:-:S05]  /*0090*/  IMAD.WIDE R2, R9, 0x8, R2 ;  /* 0x0000000809027825 */ /* 0x004fca00078e0202 */
[----:B-1----:R-:W2:Y:S01]  /*00a0*/  LDG.E.64 R10, desc[UR4][R2.64] ;  /* 0x00000004020a7981 */ /* 0x002ea2000c1e1b00 */
[----:B---3--:R-:W-:-:S05]  /*00b0*/  IMAD.WIDE R4, R9, 0x8, R4 ;  /* 0x0000000809047825 */ /* 0x008fca00078e0204 */
[----:B------:R-:W2:Y:S01]  /*00c0*/  LDG.E.64 R12, desc[UR4][R4.64] ;  /* 0x00000004040c7981 */ /* 0x000ea2000c1e1b00 */
[----:B0-----:R-:W-:-:S04]  /*00d0*/  IMAD.WIDE R6, R9, 0x8, R6 ;  /* 0x0000000809067825 */ /* 0x001fc800078e0206 */
[----:B--2---:R-:W-:-:S04]  /*00e0*/  FMUL R15, R11, R13 ;  /* 0x0000000d0b0f7220 */ /* 0x004fc80000400000 */
[----:B------:R-:W-:-:S05]  /*00f0*/  FFMA R15, R10, R12, R15 ;  /* 0x0000000c0a0f7223 */ /* 0x000fca000000000f */
[----:B------:R-:W-:Y:S04]  /*0100*/  STG.E desc[UR4][R6.64], R15 ;  /* 0x0000000f06007986 */ /* 0x000fe8000c101904 */
[----:B------:R-:W2:Y:S04]  /*0110*/  LDG.E R0, desc[UR4][R2.64] ;  /* 0x0000000402007981 */ /* 0x000ea8000c1e1900 */
[----:B------:R-:W3:Y:S01]  /*0120*/  LDG.E R8, desc[UR4][R4.64] ;  /* 0x0000000404087981 */ /* 0x000ee2000c1e1900 */
[----:B--2---:R-:W-:-:S04]  /*0130*/  FMUL R0, R13, R0 ;  /* 0x000000000d007220 */ /* 0x004fc80000400000 */
[----:B---3--:R-:W-:-:S05]  /*0140*/  FFMA R11, R11, R8, -R0 ;  /* 0x000000080b0b7223 */ /* 0x008fca0000000800 */
[----:B------:R-:W-:Y:S01]  /*0150*/  STG.E desc[UR4][R6.64+0x4], R11 ;  /* 0x0000040b06007986 */ /* 0x000fe2000c101904 */
[----:B------:R-:W-:Y:S05]  /*0160*/  EXIT ;  /* 0x000000000000794d */ /* 0x000fea0003800000 */
.L_x_0:
[----:B------:R-:W-:-:S00]  /*0170*/  BRA `(.L_x_0) ;  /* 0xfffffffc00fc7947 */ /* 0x000fc0000383ffff */
[----:B------:R-:W-:-:S00]  /*0180*/  NOP ;  /* 0x0000000000007918 */ /* 0x000fc00000000000 */
[----:B------:R-:W-:-:S00]  /*0190*/  NOP ;  /* 0x0000000000007918 */ /* 0x000fc00000000000 */
[----:B------:R-:W-:-:S00]  /*01a0*/  NOP ;  /* 0x0000000000007918 */ /* 0x000fc00000000000 */
[----:B------:R-:W-:-:S00]  /*01b0*/  NOP ;  /* 0x0000000000007918 */ /* 0x000fc00000000000 */
[----:B------:R-:W-:-:S00]  /*01c0*/  NOP ;  /* 0x0000000000007918 */ /* 0x000fc00000000000 */
[----:B------:R-:W-:-:S00]  /*01d0*/  NOP ;  /* 0x0000000000007918 */ /* 0x000fc00000000000 */
[----:B------:R-:W-:-:S00]  /*01e0*/  NOP ;  /* 0x0000000000007918 */ /* 0x000fc00000000000 */
[----:B------:R-:W-:-:S00]  /*01f0*/  NOP ;  /* 0x0000000000007918 */ /* 0x000fc00000000000 */
.L_x_1:


//--------------------- .nv.shared.reserved.0     --------------------------
	.section	.nv.shared.reserved.0,"aw",@nobits
	.weak		__nv_reservedSMEM_offset_0_alias
	.size		__nv_reservedSMEM_offset_0_alias, 0, 64
	.other		__nv_reservedSMEM_offset_0_alias,@"STO_CUDA_RESERVED_SHARED STV_DEFAULT"
__nv_reservedSMEM_offset_0_alias:
	.zero		0
	.zero		64


//--------------------- .nv.constant0._Z12Complex_multP6float2PKS_S2_ --------------------------
	.section	.nv.constant0._Z12Complex_multP6float2PKS_S2_,"a",@progbits
	.sectionflags	@""
	.align	4
.nv.constant0._Z12Complex_multP6float2PKS_S2_:
	.zero		920


//--------------------- SYMBOLS --------------------------

	.type		.nv.reservedSmem.offset0,@object
	.size		.nv.reservedSmem.offset0,0x4
